//
// Generated by NVIDIA NVVM Compiler
//
// Compiler Build ID: CL-36424714
// Cuda compilation tools, release 13.0, V13.0.88
// Based on NVVM 20.0.0
//

.version 9.0
.target sm_100
.address_size 64

	// .globl	_Z12squareKernelPiS_i

.visible .entry _Z12squareKernelPiS_i(
	.param .u64 .ptr .align 1 _Z12squareKernelPiS_i_param_0,
	.param .u64 .ptr .align 1 _Z12squareKernelPiS_i_param_1,
	.param .u32 _Z12squareKernelPiS_i_param_2
)
{
	.reg .pred 	%p<2>;
	.reg .b32 	%r<14>;
	.reg .b64 	%rd<8>;

	ld.param.u64 	%rd1, [_Z12squareKernelPiS_i_param_0];
	ld.param.u64 	%rd2, [_Z12squareKernelPiS_i_param_1];
	ld.param.u32 	%r2, [_Z12squareKernelPiS_i_param_2];
	mov.u32 	%r3, %nctaid.x;
	mov.u32 	%r4, %ctaid.y;
	mov.u32 	%r5, %ctaid.x;
	mad.lo.s32 	%r6, %r3, %r4, %r5;
	mov.u32 	%r7, %ntid.x;
	mov.u32 	%r8, %ntid.y;
	mov.u32 	%r9, %tid.y;
	mov.u32 	%r10, %tid.x;
	mad.lo.s32 	%r11, %r6, %r8, %r9;
	mad.lo.s32 	%r1, %r11, %r7, %r10;
	setp.ge.s32 	%p1, %r1, %r2;
	@%p1 bra 	$L__BB0_2;
	cvta.to.global.u64 	%rd3, %rd1;
	cvta.to.global.u64 	%rd4, %rd2;
	mul.wide.s32 	%rd5, %r1, 4;
	add.s64 	%rd6, %rd3, %rd5;
	ld.global.u32 	%r12, [%rd6];
	mul.lo.s32 	%r13, %r12, %r12;
	add.s64 	%rd7, %rd4, %rd5;
	st.global.u32 	[%rd7], %r13;
$L__BB0_2:
	ret;

}


// ===== COMPILED SASS (sm_100) =====

	.target	sm_100

	.elftype	@"ET_EXEC"


//--------------------- .note.nv.tkinfo           --------------------------
	.section	.note.nv.tkinfo,"",@"SHT_NOTE"
	.sectionflags	@"SHF_NOTE_NV_TKINFO"
	.tkinfo
        /*0018*/ 	.word	0x00000002
        /*0030*/ 	.string	""
        /*0030*/ 	.string	"ptxas"
        /*0030*/ 	.string	"Cuda compilation tools, release 13.0, V13.0.88"
        /*0030*/ 	.string	"Build cuda_13.0.r13.0/compiler.36424714_0"
        /*0030*/ 	.string	"-arch sm_100 -m 64 "



//--------------------- .note.nv.cuinfo           --------------------------
	.section	.note.nv.cuinfo,"",@"SHT_NOTE"
	.sectionflags	@"SHF_NOTE_NV_CUINFO"
        /*0018*/ 	.short	0x0002
        /*001a*/ 	.short	0x0064
        /*001c*/ 	.short	0x0082
	.zero		2


//--------------------- .nv.info                  --------------------------
	.section	.nv.info,"",@"SHT_CUDA_INFO"
	.align	4


	//----- nvinfo : EIATTR_REGCOUNT
	.align		4
        /*0000*/ 	.byte	0x04, 0x2f
        /*0002*/ 	.short	(.L_1 - .L_0)
	.align		4
.L_0:
        /*0004*/ 	.word	index@(_Z12squareKernelPiS_i)
        /*0008*/ 	.word	0x0000000a


	//----- nvinfo : EIATTR_FRAME_SIZE
	.align		4
.L_1:
        /*000c*/ 	.byte	0x04, 0x11
        /*000e*/ 	.short	(.L_3 - .L_2)
	.align		4
.L_2:
        /*0010*/ 	.word	index@(_Z12squareKernelPiS_i)
        /*0014*/ 	.word	0x00000000


	//----- nvinfo : EIATTR_MIN_STACK_SIZE
	.align		4
.L_3:
        /*0018*/ 	.byte	0x04, 0x12
        /*001a*/ 	.short	(.L_5 - .L_4)
	.align		4
.L_4:
        /*001c*/ 	.word	index@(_Z12squareKernelPiS_i)
        /*0020*/ 	.word	0x00000000
.L_5:


//--------------------- .nv.compat                --------------------------
	.section	.nv.compat,"",@"SHT_CUDA_COMPAT_INFO"
	.align	4
        /*0000*/ 	.byte	0x02, 0x09, 0x00, 0x00, 0x02, 0x02, 0x01, 0x00, 0x02, 0x05, 0x05, 0x00, 0x03, 0x07, 0x01, 0x01
        /*0010*/ 	.byte	0x02, 0x03, 0x00, 0x00, 0x02, 0x06, 0x01, 0x00, 0x04, 0x0b, 0x08, 0x00, 0x09, 0x00, 0x00, 0x00
        /*0020*/ 	.byte	0x00, 0x00, 0x00, 0x00


//--------------------- .nv.info._Z12squareKernelPiS_i --------------------------
	.section	.nv.info._Z12squareKernelPiS_i,"",@"SHT_CUDA_INFO"
	.sectionflags	@""
	.align	4


	//----- nvinfo : EIATTR_CUDA_API_VERSION
	.align		4
        /*0000*/ 	.byte	0x04, 0x37
        /*0002*/ 	.short	(.L_7 - .L_6)
.L_6:
        /*0004*/ 	.word	0x00000082


	//----- nvinfo : EIATTR_KPARAM_INFO
	.align		4
.L_7:
        /*0008*/ 	.byte	0x04, 0x17
        /*000a*/ 	.short	(.L_9 - .L_8)
.L_8:
        /*000c*/ 	.word	0x00000000
        /*0010*/ 	.short	0x0002
        /*0012*/ 	.short	0x0010
        /*0014*/ 	.byte	0x00, 0xf0, 0x11, 0x00


	//----- nvinfo : EIATTR_KPARAM_INFO
	.align		4
.L_9:
        /*0018*/ 	.byte	0x04, 0x17
        /*001a*/ 	.short	(.L_11 - .L_10)
.L_10:
        /*001c*/ 	.word	0x00000000
        /*0020*/ 	.short	0x0001
        /*0022*/ 	.short	0x0008
        /*0024*/ 	.byte	0x00, 0xf5, 0x21, 0x00


	//----- nvinfo : EIATTR_KPARAM_INFO
	.align		4
.L_11:
        /*0028*/ 	.byte	0x04, 0x17
        /*002a*/ 	.short	(.L_13 - .L_12)
.L_12:
        /*002c*/ 	.word	0x00000000
        /*0030*/ 	.short	0x0000
        /*0032*/ 	.short	0x0000
        /*0034*/ 	.byte	0x00, 0xf5, 0x21, 0x00


	//----- nvinfo : EIATTR_SPARSE_MMA_MASK
	.align		4
.L_13:
        /*0038*/ 	.byte	0x03, 0x50
        /*003a*/ 	.short	0x0000


	//----- nvinfo : EIATTR_MAXREG_COUNT
	.align		4
        /*003c*/ 	.byte	0x03, 0x1b
        /*003e*/ 	.short	0x00ff


	//----- nvinfo : EIATTR_MERCURY_ISA_VERSION
	.align		4
        /*0040*/ 	.byte	0x03, 0x5f
        /*0042*/ 	.short	0x0101


	//----- nvinfo : EIATTR_VRC_CTA_INIT_COUNT
	.align		4
        /*0044*/ 	.byte	0x02, 0x4a
	.zero		1
	.zero		1


	//----- nvinfo : EIATTR_EXIT_INSTR_OFFSETS
	.align		4
        /*0048*/ 	.byte	0x04, 0x1c
        /*004a*/ 	.short	(.L_15 - .L_14)


	//   ....[0]....
.L_14:
        /*004c*/ 	.word	0x000000d0


	//   ....[1]....
        /*0050*/ 	.word	0x00000160


	//----- nvinfo : EIATTR_CBANK_PARAM_SIZE
	.align		4
.L_15:
        /*0054*/ 	.byte	0x03, 0x19
        /*0056*/ 	.short	0x0014


	//----- nvinfo : EIATTR_PARAM_CBANK
	.align		4
        /*0058*/ 	.byte	0x04, 0x0a
        /*005a*/ 	.short	(.L_17 - .L_16)
	.align		4
.L_16:
        /*005c*/ 	.word	index@(.nv.constant0._Z12squareKernelPiS_i)
        /*0060*/ 	.short	0x0380
        /*0062*/ 	.short	0x0014


	//----- nvinfo : EIATTR_SW_WAR
	.align		4
.L_17:
        /*0064*/ 	.byte	0x04, 0x36
        /*0066*/ 	.short	(.L_19 - .L_18)
.L_18:
        /*0068*/ 	.word	0x00000008
.L_19:


//--------------------- .nv.callgraph             --------------------------
	.section	.nv.callgraph,"",@"SHT_CUDA_CALLGRAPH"
	.align	4
	.sectionentsize	8
	.align		4
        /*0000*/ 	.word	0x00000000
	.align		4
        /*0004*/ 	.word	0xffffffff
	.align		4
        /*0008*/ 	.word	0x00000000
	.align		4
        /*000c*/ 	.word	0xfffffffe
	.align		4
        /*0010*/ 	.word	0x00000000
	.align		4
        /*0014*/ 	.word	0xfffffffd
	.align		4
        /*0018*/ 	.word	0x00000000
	.align		4
        /*001c*/ 	.word	0xfffffffc


//--------------------- .text._Z12squareKernelPiS_i --------------------------
	.section	.text._Z12squareKernelPiS_i,"ax",@progbits
	.align	128
        .global         _Z12squareKernelPiS_i
        .type           _Z12squareKernelPiS_i,@function
        .size           _Z12squareKernelPiS_i,(.L_x_1 - _Z12squareKernelPiS_i)
        .other          _Z12squareKernelPiS_i,@"STO_CUDA_ENTRY STV_DEFAULT"
_Z12squareKernelPiS_i:
.text._Z12squareKernelPiS_i:
[----:B------:R-:W-:Y:S01]  /*0000*/  LDC R1, c[0x0][0x37c] ;  /* 0x0000df00ff017b82 */ /* 0x000fe20000000800 */
[----:B------:R-:W0:Y:S07]  /*0010*/  S2R R3, SR_TID.Y ;  /* 0x0000000000037919 */ /* 0x000e2e0000002200 */
[----:B------:R-:W-:Y:S01]  /*0020*/  S2UR UR5, SR_CTAID.Y ;  /* 0x00000000000579c3 */ /* 0x000fe20000002600 */
[----:B------:R-:W1:Y:S01]  /*0030*/  LDCU UR4, c[0x0][0x370] ;  /* 0x00006e00ff0477ac */ /* 0x000e620008000800 */
[----:B------:R-:W2:Y:S01]  /*0040*/  S2R R7, SR_TID.X ;  /* 0x0000000000077919 */ /* 0x000ea20000002100 */
[----:B------:R-:W2:Y:S05]  /*0050*/  LDCU UR7, c[0x0][0x360] ;  /* 0x00006c00ff0777ac */ /* 0x000eaa0008000800 */
[----:B------:R-:W1:Y:S01]  /*0060*/  S2UR UR6, SR_CTAID.X ;  /* 0x00000000000679c3 */ /* 0x000e620000002500 */
[----:B------:R-:W3:Y:S07]  /*0070*/  LDCU UR8, c[0x0][0x390] ;  /* 0x00007200ff0877ac */ /* 0x000eee0008000800 */
[----:B------:R-:W0:Y:S01]  /*0080*/  LDC R0, c[0x0][0x364] ;  /* 0x0000d900ff007b82 */ /* 0x000e220000000800 */
[----:B-1----:R-:W-:-:S06]  /*0090*/  UIMAD UR4, UR4, UR5, UR6 ;  /* 0x00000005040472a4 */ /* 0x002fcc000f8e0206 */
[----:B0-----:R-:W-:-:S04]  /*00a0*/  IMAD R0, R0, UR4, R3 ;  /* 0x0000000400007c24 */ /* 0x001fc8000f8e0203 */
[----:B--2---:R-:W-:-:S05]  /*00b0*/  IMAD R7, R0, UR7, R7 ;  /* 0x0000000700077c24 */ /* 0x004fca000f8e0207 */
[----:B---3--:R-:W-:-:S13]  /*00c0*/  ISETP.GE.AND P0, PT, R7, UR8, PT ;  /* 0x0000000807007c0c */ /* 0x008fda000bf06270 */
[----:B------:R-:W-:Y:S05]  /*00d0*/  @P0 EXIT ;  /* 0x000000000000094d */ /* 0x000fea0003800000 */
[----:B------:R-:W0:Y:S01]  /*00e0*/  LDC.64 R2, c[0x0][0x380] ;  /* 0x0000e000ff027b82 */ /* 0x000e220000000a00 */
[----:B------:R-:W1:Y:S07]  /*00f0*/  LDCU.64 UR4, c[0x0][0x358] ;  /* 0x00006b00ff0477ac */ /* 0x000e6e0008000a00 */
[----:B------:R-:W2:Y:S01]  /*0100*/  LDC.64 R4, c[0x0][0x388] ;  /* 0x0000e200ff047b82 */ /* 0x000ea20000000a00 */
[----:B0-----:R-:W-:-:S06]  /*0110*/  IMAD.WIDE R2, R7, 0x4, R2 ;  /* 0x0000000407027825 */ /* 0x001fcc00078e0202 */
[----:B-1----:R-:W3:Y:S01]  /*0120*/  LDG.E R2, desc[UR4][R2.64] ;  /* 0x0000000402027981 */ /* 0x002ee2000c1e1900 */
[----:B--2---:R-:W-:-:S04]  /*0130*/  IMAD.WIDE R4, R7, 0x4, R4 ;  /* 0x0000000407047825 */ /* 0x004fc800078e0204 */
[----:B---3--:R-:W-:-:S05]  /*0140*/  IMAD R7, R2, R2, RZ ;  /* 0x0000000202077224 */ /* 0x008fca00078e02ff */
[----:B------:R-:W-:Y:S01]  /*0150*/  STG.E desc[UR4][R4.64], R7 ;  /* 0x0000000704007986 */ /* 0x000fe2000c101904 */
[----:B------:R-:W-:Y:S05]  /*0160*/  EXIT ;  /* 0x000000000000794d */ /* 0x000fea0003800000 */
.L_x_0:
[----:B------:R-:W-:-:S00]  /*0170*/  BRA `(.L_x_0) ;  /* 0xfffffffc00fc7947 */ /* 0x000fc0000383ffff */
[----:B------:R-:W-:-:S00]  /*0180*/  NOP ;  /* 0x0000000000007918 */ /* 0x000fc00000000000 */
[----:B------:R-:W-:-:S00]  /*0190*/  NOP ;  /* 0x0000000000007918 */ /* 0x000fc00000000000 */
[----:B------:R-:W-:-:S00]  /*01a0*/  NOP ;  /* 0x0000000000007918 */ /* 0x000fc00000000000 */
[----:B------:R-:W-:-:S00]  /*01b0*/  NOP ;  /* 0x0000000000007918 */ /* 0x000fc00000000000 */
[----:B------:R-:W-:-:S00]  /*01c0*/  NOP ;  /* 0x0000000000007918 */ /* 0x000fc00000000000 */
[----:B------:R-:W-:-:S00]  /*01d0*/  NOP ;  /* 0x0000000000007918 */ /* 0x000fc00000000000 */
[----:B------:R-:W-:-:S00]  /*01e0*/  NOP ;  /* 0x0000000000007918 */ /* 0x000fc00000000000 */
[----:B------:R-:W-:-:S00]  /*01f0*/  NOP ;  /* 0x0000000000007918 */ /* 0x000fc00000000000 */
.L_x_1:


//--------------------- .nv.shared.reserved.0     --------------------------
	.section	.nv.shared.reserved.0,"aw",@nobits
	.weak		__nv_reservedSMEM_offset_0_alias
	.size		__nv_reservedSMEM_offset_0_alias, 0, 64
	.other		__nv_reservedSMEM_offset_0_alias,@"STO_CUDA_RESERVED_SHARED STV_DEFAULT"
__nv_reservedSMEM_offset_0_alias:
	.zero		0
	.zero		64


//--------------------- .nv.constant0._Z12squareKernelPiS_i --------------------------
	.section	.nv.constant0._Z12squareKernelPiS_i,"a",@progbits
	.sectionflags	@""
	.align	4
.nv.constant0._Z12squareKernelPiS_i:
	.zero		916


//--------------------- SYMBOLS --------------------------

	.type		.nv.reservedSmem.offset0,@object
	.size		.nv.reservedSmem.offset0,0x4
